//
// Generated by NVIDIA NVVM Compiler
//
// Compiler Build ID: CL-36424714
// Cuda compilation tools, release 13.0, V13.0.88
// Based on NVVM 20.0.0
//

.version 9.0
.target sm_100
.address_size 64

	// .globl	_Z9showArrayPi

.visible .entry _Z9showArrayPi(
	.param .u64 .ptr .align 1 _Z9showArrayPi_param_0
)
{
	.reg .b32 	%r<11>;
	.reg .b64 	%rd<3>;

	ld.param.u64 	%rd1, [_Z9showArrayPi_param_0];
	cvta.to.global.u64 	%rd2, %rd1;
	mov.b32 	%r1, 0;
	st.global.u32 	[%rd2], %r1;
	mov.b32 	%r2, 1;
	st.global.u32 	[%rd2+4], %r2;
	mov.b32 	%r3, 2;
	st.global.u32 	[%rd2+8], %r3;
	mov.b32 	%r4, 3;
	st.global.u32 	[%rd2+12], %r4;
	mov.b32 	%r5, 4;
	st.global.u32 	[%rd2+16], %r5;
	mov.b32 	%r6, 5;
	st.global.u32 	[%rd2+20], %r6;
	mov.b32 	%r7, 6;
	st.global.u32 	[%rd2+24], %r7;
	mov.b32 	%r8, 7;
	st.global.u32 	[%rd2+28], %r8;
	mov.b32 	%r9, 8;
	st.global.u32 	[%rd2+32], %r9;
	mov.b32 	%r10, 9;
	st.global.u32 	[%rd2+36], %r10;
	ret;

}


// ===== COMPILED SASS (sm_100) =====

	.target	sm_100

	.elftype	@"ET_EXEC"


//--------------------- .note.nv.tkinfo           --------------------------
	.section	.note.nv.tkinfo,"",@"SHT_NOTE"
	.sectionflags	@"SHF_NOTE_NV_TKINFO"
	.tkinfo
        /*0018*/ 	.word	0x00000002
        /*0030*/ 	.string	""
        /*0030*/ 	.string	"ptxas"
        /*0030*/ 	.string	"Cuda compilation tools, release 13.0, V13.0.88"
        /*0030*/ 	.string	"Build cuda_13.0.r13.0/compiler.36424714_0"
        /*0030*/ 	.string	"-arch sm_100 -m 64 "



//--------------------- .note.nv.cuinfo           --------------------------
	.section	.note.nv.cuinfo,"",@"SHT_NOTE"
	.sectionflags	@"SHF_NOTE_NV_CUINFO"
        /*0018*/ 	.short	0x0002
        /*001a*/ 	.short	0x0064
        /*001c*/ 	.short	0x0082
	.zero		2


//--------------------- .nv.info                  --------------------------
	.section	.nv.info,"",@"SHT_CUDA_INFO"
	.align	4


	//----- nvinfo : EIATTR_REGCOUNT
	.align		4
        /*0000*/ 	.byte	0x04, 0x2f
        /*0002*/ 	.short	(.L_1 - .L_0)
	.align		4
.L_0:
        /*0004*/ 	.word	index@(_Z9showArrayPi)
        /*0008*/ 	.word	0x00000018


	//----- nvinfo : EIATTR_FRAME_SIZE
	.align		4
.L_1:
        /*000c*/ 	.byte	0x04, 0x11
        /*000e*/ 	.short	(.L_3 - .L_2)
	.align		4
.L_2:
        /*0010*/ 	.word	index@(_Z9showArrayPi)
        /*0014*/ 	.word	0x00000000


	//----- nvinfo : EIATTR_MIN_STACK_SIZE
	.align		4
.L_3:
        /*0018*/ 	.byte	0x04, 0x12
        /*001a*/ 	.short	(.L_5 - .L_4)
	.align		4
.L_4:
        /*001c*/ 	.word	index@(_Z9showArrayPi)
        /*0020*/ 	.word	0x00000000
.L_5:


//--------------------- .nv.compat                --------------------------
	.section	.nv.compat,"",@"SHT_CUDA_COMPAT_INFO"
	.align	4
        /*0000*/ 	.byte	0x02, 0x09, 0x00, 0x00, 0x02, 0x02, 0x01, 0x00, 0x02, 0x05, 0x05, 0x00, 0x03, 0x07, 0x01, 0x01
        /*0010*/ 	.byte	0x02, 0x03, 0x00, 0x00, 0x02, 0x06, 0x01, 0x00, 0x04, 0x0b, 0x08, 0x00, 0x09, 0x00, 0x00, 0x00
        /*0020*/ 	.byte	0x00, 0x00, 0x00, 0x00


//--------------------- .nv.info._Z9showArrayPi   --------------------------
	.section	.nv.info._Z9showArrayPi,"",@"SHT_CUDA_INFO"
	.sectionflags	@""
	.align	4


	//----- nvinfo : EIATTR_CUDA_API_VERSION
	.align		4
        /*0000*/ 	.byte	0x04, 0x37
        /*0002*/ 	.short	(.L_7 - .L_6)
.L_6:
        /*0004*/ 	.word	0x00000082


	//----- nvinfo : EIATTR_KPARAM_INFO
	.align		4
.L_7:
        /*0008*/ 	.byte	0x04, 0x17
        /*000a*/ 	.short	(.L_9 - .L_8)
.L_8:
        /*000c*/ 	.word	0x00000000
        /*0010*/ 	.short	0x0000
        /*0012*/ 	.short	0x0000
        /*0014*/ 	.byte	0x00, 0xf5, 0x21, 0x00


	//----- nvinfo : EIATTR_SPARSE_MMA_MASK
	.align		4
.L_9:
        /*0018*/ 	.byte	0x03, 0x50
        /*001a*/ 	.short	0x0000


	//----- nvinfo : EIATTR_MAXREG_COUNT
	.align		4
        /*001c*/ 	.byte	0x03, 0x1b
        /*001e*/ 	.short	0x00ff


	//----- nvinfo : EIATTR_MERCURY_ISA_VERSION
	.align		4
        /*0020*/ 	.byte	0x03, 0x5f
        /*0022*/ 	.short	0x0101


	//----- nvinfo : EIATTR_VRC_CTA_INIT_COUNT
	.align		4
        /*0024*/ 	.byte	0x02, 0x4a
	.zero		1
	.zero		1


	//----- nvinfo : EIATTR_EXIT_INSTR_OFFSETS
	.align		4
        /*0028*/ 	.byte	0x04, 0x1c
        /*002a*/ 	.short	(.L_11 - .L_10)


	//   ....[0]....
.L_10:
        /*002c*/ 	.word	0x00000160


	//----- nvinfo : EIATTR_CBANK_PARAM_SIZE
	.align		4
.L_11:
        /*0030*/ 	.byte	0x03, 0x19
        /*0032*/ 	.short	0x0008


	//----- nvinfo : EIATTR_PARAM_CBANK
	.align		4
        /*0034*/ 	.byte	0x04, 0x0a
        /*0036*/ 	.short	(.L_13 - .L_12)
	.align		4
.L_12:
        /*0038*/ 	.word	index@(.nv.constant0._Z9showArrayPi)
        /*003c*/ 	.short	0x0380
        /*003e*/ 	.short	0x0008


	//----- nvinfo : EIATTR_SW_WAR
	.align		4
.L_13:
        /*0040*/ 	.byte	0x04, 0x36
        /*0042*/ 	.short	(.L_15 - .L_14)
.L_14:
        /*0044*/ 	.word	0x00000008
.L_15:


//--------------------- .nv.callgraph             --------------------------
	.section	.nv.callgraph,"",@"SHT_CUDA_CALLGRAPH"
	.align	4
	.sectionentsize	8
	.align		4
        /*0000*/ 	.word	0x00000000
	.align		4
        /*0004*/ 	.word	0xffffffff
	.align		4
        /*0008*/ 	.word	0x00000000
	.align		4
        /*000c*/ 	.word	0xfffffffe
	.align		4
        /*0010*/ 	.word	0x00000000
	.align		4
        /*0014*/ 	.word	0xfffffffd
	.align		4
        /*0018*/ 	.word	0x00000000
	.align		4
        /*001c*/ 	.word	0xfffffffc


//--------------------- .text._Z9showArrayPi      --------------------------
	.section	.text._Z9showArrayPi,"ax",@progbits
	.align	128
        .global         _Z9showArrayPi
        .type           _Z9showArrayPi,@function
        .size           _Z9showArrayPi,(.L_x_1 - _Z9showArrayPi)
        .other          _Z9showArrayPi,@"STO_CUDA_ENTRY STV_DEFAULT"
_Z9showArrayPi:
.text._Z9showArrayPi:
[----:B------:R-:W-:Y:S08]  /*0000*/  LDC R1, c[0x0][0x37c] ;  /* 0x0000df00ff017b82 */ /* 0x000ff00000000800 */
[----:B------:R-:W0:Y:S01]  /*0010*/  LDC.64 R2, c[0x0][0x380] ;  /* 0x0000e000ff027b82 */ /* 0x000e220000000a00 */
[----:B------:R-:W0:Y:S01]  /*0020*/  LDCU.64 UR4, c[0x0][0x358] ;  /* 0x00006b00ff0477ac */ /* 0x000e220008000a00 */
[----:B------:R-:W-:Y:S01]  /*0030*/  HFMA2 R5, -RZ, RZ, 0, 5.9604644775390625e-08 ;  /* 0x00000001ff057431 */ /* 0x000fe200000001ff */
[----:B------:R-:W-:Y:S01]  /*0040*/  MOV R7, 0x2 ;  /* 0x0000000200077802 */ /* 0x000fe20000000f00 */
[----:B------:R-:W-:-:S02]  /*0050*/  HFMA2 R11, -RZ, RZ, 0, 2.384185791015625e-07 ;  /* 0x00000004ff0b7431 */ /* 0x000fc400000001ff */
[----:B------:R-:W-:Y:S02]  /*0060*/  IMAD.MOV.U32 R9, RZ, RZ, 0x3 ;  /* 0x00000003ff097424 */ /* 0x000fe400078e00ff */
[----:B------:R-:W-:Y:S02]  /*0070*/  HFMA2 R19, -RZ, RZ, 0, 4.76837158203125e-07 ;  /* 0x00000008ff137431 */ /* 0x000fe400000001ff */
[----:B------:R-:W-:Y:S01]  /*0080*/  IMAD.MOV.U32 R13, RZ, RZ, 0x5 ;  /* 0x00000005ff0d7424 */ /* 0x000fe200078e00ff */
[----:B------:R-:W-:Y:S01]  /*0090*/  MOV R15, 0x6 ;  /* 0x00000006000f7802 */ /* 0x000fe20000000f00 */
[----:B------:R-:W-:Y:S02]  /*00a0*/  IMAD.MOV.U32 R17, RZ, RZ, 0x7 ;  /* 0x00000007ff117424 */ /* 0x000fe400078e00ff */
[----:B------:R-:W-:Y:S01]  /*00b0*/  IMAD.MOV.U32 R21, RZ, RZ, 0x9 ;  /* 0x00000009ff157424 */ /* 0x000fe200078e00ff */
[----:B0-----:R-:W-:Y:S04]  /*00c0*/  STG.E desc[UR4][R2.64+0x4], R5 ;  /* 0x0000040502007986 */ /* 0x001fe8000c101904 */
[----:B------:R-:W-:Y:S04]  /*00d0*/  STG.E desc[UR4][R2.64+0x8], R7 ;  /* 0x0000080702007986 */ /* 0x000fe8000c101904 */
[----:B------:R-:W-:Y:S04]  /*00e0*/  STG.E desc[UR4][R2.64+0xc], R9 ;  /* 0x00000c0902007986 */ /* 0x000fe8000c101904 */
[----:B------:R-:W-:Y:S04]  /*00f0*/  STG.E desc[UR4][R2.64+0x10], R11 ;  /* 0x0000100b02007986 */ /* 0x000fe8000c101904 */
[----:B------:R-:W-:Y:S04]  /*0100*/  STG.E desc[UR4][R2.64+0x14], R13 ;  /* 0x0000140d02007986 */ /* 0x000fe8000c101904 */
[----:B------:R-:W-:Y:S04]  /*0110*/  STG.E desc[UR4][R2.64+0x18], R15 ;  /* 0x0000180f02007986 */ /* 0x000fe8000c101904 */
[----:B------:R-:W-:Y:S04]  /*0120*/  STG.E desc[UR4][R2.64+0x1c], R17 ;  /* 0x00001c1102007986 */ /* 0x000fe8000c101904 */
[----:B------:R-:W-:Y:S04]  /*0130*/  STG.E desc[UR4][R2.64+0x20], R19 ;  /* 0x0000201302007986 */ /* 0x000fe8000c101904 */
[----:B------:R-:W-:Y:S04]  /*0140*/  STG.E desc[UR4][R2.64+0x24], R21 ;  /* 0x0000241502007986 */ /* 0x000fe8000c101904 */
[----:B------:R-:W-:Y:S01]  /*0150*/  STG.E desc[UR4][R2.64], RZ ;  /* 0x000000ff02007986 */ /* 0x000fe2000c101904 */
[----:B------:R-:W-:Y:S05]  /*0160*/  EXIT ;  /* 0x000000000000794d */ /* 0x000fea0003800000 */
.L_x_0:
[----:B------:R-:W-:-:S00]  /*0170*/  BRA `(.L_x_0) ;  /* 0xfffffffc00fc7947 */ /* 0x000fc0000383ffff */
[----:B------:R-:W-:-:S00]  /*0180*/  NOP ;  /* 0x0000000000007918 */ /* 0x000fc00000000000 */
[----:B------:R-:W-:-:S00]  /*0190*/  NOP ;  /* 0x0000000000007918 */ /* 0x000fc00000000000 */
[----:B------:R-:W-:-:S00]  /*01a0*/  NOP ;  /* 0x0000000000007918 */ /* 0x000fc00000000000 */
[----:B------:R-:W-:-:S00]  /*01b0*/  NOP ;  /* 0x0000000000007918 */ /* 0x000fc00000000000 */
[----:B------:R-:W-:-:S00]  /*01c0*/  NOP ;  /* 0x0000000000007918 */ /* 0x000fc00000000000 */
[----:B------:R-:W-:-:S00]  /*01d0*/  NOP ;  /* 0x0000000000007918 */ /* 0x000fc00000000000 */
[----:B------:R-:W-:-:S00]  /*01e0*/  NOP ;  /* 0x0000000000007918 */ /* 0x000fc00000000000 */
[----:B------:R-:W-:-:S00]  /*01f0*/  NOP ;  /* 0x0000000000007918 */ /* 0x000fc00000000000 */
.L_x_1:


//--------------------- .nv.shared.reserved.0     --------------------------
	.section	.nv.shared.reserved.0,"aw",@nobits
	.weak		__nv_reservedSMEM_offset_0_alias
	.size		__nv_reservedSMEM_offset_0_alias, 0, 64
	.other		__nv_reservedSMEM_offset_0_alias,@"STO_CUDA_RESERVED_SHARED STV_DEFAULT"
__nv_reservedSMEM_offset_0_alias:
	.zero		0
	.zero		64


//--------------------- .nv.constant0._Z9showArrayPi --------------------------
	.section	.nv.constant0._Z9showArrayPi,"a",@progbits
	.sectionflags	@""
	.align	4
.nv.constant0._Z9showArrayPi:
	.zero		904


//--------------------- SYMBOLS --------------------------

	.type		.nv.reservedSmem.offset0,@object
	.size		.nv.reservedSmem.offset0,0x4
